//
// Generated by NVIDIA NVVM Compiler
//
// Compiler Build ID: CL-36424714
// Cuda compilation tools, release 13.0, V13.0.88
// Based on NVVM 20.0.0
//

.version 9.0
.target sm_100
.address_size 64

	// .globl	_Z15print_threadIdsv
.extern .func  (.param .b32 func_retval0) vprintf
(
	.param .b64 vprintf_param_0,
	.param .b64 vprintf_param_1
)
;
.global .align 1 .b8 $str[54] = {116, 104, 114, 101, 97, 100, 73, 100, 120, 46, 120, 32, 58, 32, 37, 100, 44, 32, 116, 104, 114, 101, 97, 100, 73, 100, 120, 46, 121, 32, 58, 32, 37, 100, 44, 32, 116, 104, 114, 101, 97, 100, 73, 100, 120, 46, 122, 32, 58, 32, 37, 100, 10};

.visible .entry _Z15print_threadIdsv()
{
	.local .align 8 .b8 	__local_depot0[16];
	.reg .b64 	%SP;
	.reg .b64 	%SPL;
	.reg .b32 	%r<6>;
	.reg .b64 	%rd<5>;

	mov.u64 	%SPL, __local_depot0;
	cvta.local.u64 	%SP, %SPL;
	add.u64 	%rd1, %SP, 0;
	add.u64 	%rd2, %SPL, 0;
	mov.u32 	%r1, %tid.x;
	mov.u32 	%r2, %tid.y;
	mov.u32 	%r3, %tid.z;
	st.local.v2.u32 	[%rd2], {%r1, %r2};
	st.local.u32 	[%rd2+8], %r3;
	mov.u64 	%rd3, $str;
	cvta.global.u64 	%rd4, %rd3;
	{ // callseq 0, 0
	.param .b64 param0;
	st.param.b64 	[param0], %rd4;
	.param .b64 param1;
	st.param.b64 	[param1], %rd1;
	.param .b32 retval0;
	call.uni (retval0), 
	vprintf, 
	(
	param0, 
	param1
	);
	ld.param.b32 	%r4, [retval0];
	} // callseq 0
	ret;

}


// ===== COMPILED SASS (sm_100) =====

	.target	sm_100

	.elftype	@"ET_EXEC"


//--------------------- .note.nv.tkinfo           --------------------------
	.section	.note.nv.tkinfo,"",@"SHT_NOTE"
	.sectionflags	@"SHF_NOTE_NV_TKINFO"
	.tkinfo
        /*0018*/ 	.word	0x00000002
        /*0030*/ 	.string	""
        /*0030*/ 	.string	"ptxas"
        /*0030*/ 	.string	"Cuda compilation tools, release 13.0, V13.0.88"
        /*0030*/ 	.string	"Build cuda_13.0.r13.0/compiler.36424714_0"
        /*0030*/ 	.string	"-arch sm_100 -m 64 "



//--------------------- .note.nv.cuinfo           --------------------------
	.section	.note.nv.cuinfo,"",@"SHT_NOTE"
	.sectionflags	@"SHF_NOTE_NV_CUINFO"
        /*0018*/ 	.short	0x0002
        /*001a*/ 	.short	0x0064
        /*001c*/ 	.short	0x0082
	.zero		2


//--------------------- .nv.info                  --------------------------
	.section	.nv.info,"",@"SHT_CUDA_INFO"
	.align	4


	//----- nvinfo : EIATTR_REGCOUNT
	.align		4
        /*0000*/ 	.byte	0x04, 0x2f
        /*0002*/ 	.short	(.L_2 - .L_1)
	.align		4
.L_1:
        /*0004*/ 	.word	index@(_Z15print_threadIdsv)
        /*0008*/ 	.word	0x00000018


	//----- nvinfo : EIATTR_FRAME_SIZE
	.align		4
.L_2:
        /*000c*/ 	.byte	0x04, 0x11
        /*000e*/ 	.short	(.L_4 - .L_3)
	.align		4
.L_3:
        /*0010*/ 	.word	index@(_Z15print_threadIdsv)
        /*0014*/ 	.word	0x00000010


	//----- nvinfo : EIATTR_MIN_STACK_SIZE
	.align		4
.L_4:
        /*0018*/ 	.byte	0x04, 0x12
        /*001a*/ 	.short	(.L_6 - .L_5)
	.align		4
.L_5:
        /*001c*/ 	.word	index@(_Z15print_threadIdsv)
        /*0020*/ 	.word	0x00000010
.L_6:


//--------------------- .nv.compat                --------------------------
	.section	.nv.compat,"",@"SHT_CUDA_COMPAT_INFO"
	.align	4
        /*0000*/ 	.byte	0x02, 0x09, 0x00, 0x00, 0x02, 0x02, 0x01, 0x00, 0x02, 0x05, 0x05, 0x00, 0x03, 0x07, 0x01, 0x01
        /*0010*/ 	.byte	0x02, 0x03, 0x00, 0x00, 0x02, 0x06, 0x01, 0x00, 0x04, 0x0b, 0x08, 0x00, 0x09, 0x00, 0x00, 0x00
        /*0020*/ 	.byte	0x00, 0x00, 0x00, 0x00


//--------------------- .nv.info._Z15print_threadIdsv --------------------------
	.section	.nv.info._Z15print_threadIdsv,"",@"SHT_CUDA_INFO"
	.sectionflags	@""
	.align	4


	//----- nvinfo : EIATTR_CUDA_API_VERSION
	.align		4
        /*0000*/ 	.byte	0x04, 0x37
        /*0002*/ 	.short	(.L_8 - .L_7)
.L_7:
        /*0004*/ 	.word	0x00000082


	//----- nvinfo : EIATTR_SPARSE_MMA_MASK
	.align		4
.L_8:
        /*0008*/ 	.byte	0x03, 0x50
        /*000a*/ 	.short	0x0000


	//----- nvinfo : EIATTR_MAXREG_COUNT
	.align		4
        /*000c*/ 	.byte	0x03, 0x1b
        /*000e*/ 	.short	0x00ff


	//----- nvinfo : EIATTR_EXTERNS
	.align		4
        /*0010*/ 	.byte	0x04, 0x0f
        /*0012*/ 	.short	(.L_10 - .L_9)


	//   ....[0]....
	.align		4
.L_9:
        /*0014*/ 	.word	index@(vprintf)


	//----- nvinfo : EIATTR_MERCURY_ISA_VERSION
	.align		4
.L_10:
        /*0018*/ 	.byte	0x03, 0x5f
        /*001a*/ 	.short	0x0101


	//----- nvinfo : EIATTR_VRC_CTA_INIT_COUNT
	.align		4
        /*001c*/ 	.byte	0x02, 0x4a
	.zero		1
	.zero		1


	//----- nvinfo : EIATTR_SYSCALL_OFFSETS
	.align		4
        /*0020*/ 	.byte	0x04, 0x46
        /*0022*/ 	.short	(.L_12 - .L_11)


	//   ....[0]....
.L_11:
        /*0024*/ 	.word	0x00000110


	//----- nvinfo : EIATTR_EXIT_INSTR_OFFSETS
	.align		4
.L_12:
        /*0028*/ 	.byte	0x04, 0x1c
        /*002a*/ 	.short	(.L_14 - .L_13)


	//   ....[0]....
.L_13:
        /*002c*/ 	.word	0x00000120


	//----- nvinfo : EIATTR_SW_WAR
	.align		4
.L_14:
        /*0030*/ 	.byte	0x04, 0x36
        /*0032*/ 	.short	(.L_16 - .L_15)
.L_15:
        /*0034*/ 	.word	0x00000008
.L_16:


//--------------------- .nv.callgraph             --------------------------
	.section	.nv.callgraph,"",@"SHT_CUDA_CALLGRAPH"
	.align	4
	.sectionentsize	8
	.align		4
        /*0000*/ 	.word	0x00000000
	.align		4
        /*0004*/ 	.word	0xffffffff
	.align		4
        /*0008*/ 	.word	index@(_Z15print_threadIdsv)
	.align		4
        /*000c*/ 	.word	index@(vprintf)
	.align		4
        /*0010*/ 	.word	0x00000000
	.align		4
        /*0014*/ 	.word	0xfffffffe
	.align		4
        /*0018*/ 	.word	0x00000000
	.align		4
        /*001c*/ 	.word	0xfffffffd
	.align		4
        /*0020*/ 	.word	0x00000000
	.align		4
        /*0024*/ 	.word	0xfffffffc


//--------------------- .nv.constant4             --------------------------
	.section	.nv.constant4,"a",@progbits
	.align	8
	.align		8
.nv.constant4:
        /*0000*/ 	.dword	vprintf
	.align		8
        /*0008*/ 	.dword	$str


//--------------------- .text._Z15print_threadIdsv --------------------------
	.section	.text._Z15print_threadIdsv,"ax",@progbits
	.align	128
        .global         _Z15print_threadIdsv
        .type           _Z15print_threadIdsv,@function
        .size           _Z15print_threadIdsv,(.L_x_2 - _Z15print_threadIdsv)
        .other          _Z15print_threadIdsv,@"STO_CUDA_ENTRY STV_DEFAULT"
_Z15print_threadIdsv:
.text._Z15print_threadIdsv:
[----:B------:R-:W0:Y:S01]  /*0000*/  LDC R1, c[0x0][0x37c] ;  /* 0x0000df00ff017b82 */ /* 0x000e220000000800 */
[----:B------:R-:W1:Y:S01]  /*0010*/  S2R R8, SR_TID.X ;  /* 0x0000000000087919 */ /* 0x000e620000002100 */
[----:B0-----:R-:W-:Y:S01]  /*0020*/  VIADD R1, R1, 0xfffffff0 ;  /* 0xfffffff001017836 */ /* 0x001fe20000000000 */
[----:B------:R-:W-:Y:S01]  /*0030*/  MOV R0, 0x0 ;  /* 0x0000000000007802 */ /* 0x000fe20000000f00 */
[----:B------:R-:W0:Y:S01]  /*0040*/  LDCU UR4, c[0x0][0x2f8] ;  /* 0x00005f00ff0477ac */ /* 0x000e220008000800 */
[----:B------:R-:W1:Y:S03]  /*0050*/  S2R R9, SR_TID.Y ;  /* 0x0000000000097919 */ /* 0x000e660000002200 */
[----:B------:R2:W3:Y:S01]  /*0060*/  LDC.64 R2, c[0x4][R0] ;  /* 0x0100000000027b82 */ /* 0x0004e20000000a00 */
[----:B------:R-:W4:Y:S01]  /*0070*/  LDCU.64 UR6, c[0x4][0x8] ;  /* 0x01000100ff0677ac */ /* 0x000f220008000a00 */
[----:B------:R-:W5:Y:S01]  /*0080*/  S2R R10, SR_TID.Z ;  /* 0x00000000000a7919 */ /* 0x000f620000002300 */
[----:B------:R-:W2:Y:S01]  /*0090*/  LDCU UR5, c[0x0][0x2fc] ;  /* 0x00005f80ff0577ac */ /* 0x000ea20008000800 */
[----:B0-----:R-:W-:Y:S01]  /*00a0*/  IADD3 R6, P0, PT, R1, UR4, RZ ;  /* 0x0000000401067c10 */ /* 0x001fe2000ff1e0ff */
[----:B----4-:R-:W-:Y:S01]  /*00b0*/  IMAD.U32 R4, RZ, RZ, UR6 ;  /* 0x00000006ff047e24 */ /* 0x010fe2000f8e00ff */
[----:B------:R-:W-:-:S03]  /*00c0*/  MOV R5, UR7 ;  /* 0x0000000700057c02 */ /* 0x000fc60008000f00 */
[----:B--2---:R-:W-:Y:S01]  /*00d0*/  IMAD.X R7, RZ, RZ, UR5, P0 ;  /* 0x00000005ff077e24 */ /* 0x004fe200080e06ff */
[----:B-1----:R0:W-:Y:S04]  /*00e0*/  STL.64 [R1], R8 ;  /* 0x0000000801007387 */ /* 0x0021e80000100a00 */
[----:B-----5:R0:W-:Y:S03]  /*00f0*/  STL [R1+0x8], R10 ;  /* 0x0000080a01007387 */ /* 0x0201e60000100800 */
[----:B------:R-:W-:-:S07]  /*0100*/  LEPC R20, `(.L_x_0) ;  /* 0x000000001014794e */ /* 0x000fce0000000000 */
[----:B0--3--:R-:W-:Y:S05]  /*0110*/  CALL.ABS.NOINC R2 ;  /* 0x0000000002007343 */ /* 0x009fea0003c00000 */
.L_x_0:
[----:B------:R-:W-:Y:S05]  /*0120*/  EXIT ;  /* 0x000000000000794d */ /* 0x000fea0003800000 */
.L_x_1:
[----:B------:R-:W-:-:S00]  /*0130*/  BRA `(.L_x_1) ;  /* 0xfffffffc00fc7947 */ /* 0x000fc0000383ffff */
[----:B------:R-:W-:-:S00]  /*0140*/  NOP ;  /* 0x0000000000007918 */ /* 0x000fc00000000000 */
        /* <DEDUP_REMOVED lines=11> */
.L_x_2:


//--------------------- .nv.global.init           --------------------------
	.section	.nv.global.init,"aw",@progbits
.nv.global.init:
	.type		$str,@object
	.size		$str,(.L_0 - $str)
$str:
        /*0000*/ 	.byte	0x74, 0x68, 0x72, 0x65, 0x61, 0x64, 0x49, 0x64, 0x78, 0x2e, 0x78, 0x20, 0x3a, 0x20, 0x25, 0x64
        /*0010*/ 	.byte	0x2c, 0x20, 0x74, 0x68, 0x72, 0x65, 0x61, 0x64, 0x49, 0x64, 0x78, 0x2e, 0x79, 0x20, 0x3a, 0x20
        /*0020*/ 	.byte	0x25, 0x64, 0x2c, 0x20, 0x74, 0x68, 0x72, 0x65, 0x61, 0x64, 0x49, 0x64, 0x78, 0x2e, 0x7a, 0x20
        /*0030*/ 	.byte	0x3a, 0x20, 0x25, 0x64, 0x0a, 0x00
.L_0:


//--------------------- .nv.shared.reserved.0     --------------------------
	.section	.nv.shared.reserved.0,"aw",@nobits
	.weak		__nv_reservedSMEM_offset_0_alias
	.size		__nv_reservedSMEM_offset_0_alias, 0, 64
	.other		__nv_reservedSMEM_offset_0_alias,@"STO_CUDA_RESERVED_SHARED STV_DEFAULT"
__nv_reservedSMEM_offset_0_alias:
	.zero		0
	.zero		64


//--------------------- .nv.constant0._Z15print_threadIdsv --------------------------
	.section	.nv.constant0._Z15print_threadIdsv,"a",@progbits
	.sectionflags	@""
	.align	4
.nv.constant0._Z15print_threadIdsv:
	.zero		896


//--------------------- SYMBOLS --------------------------

	.type		.nv.reservedSmem.offset0,@object
	.size		.nv.reservedSmem.offset0,0x4
	.type		vprintf,@function
